//
// Generated by NVIDIA NVVM Compiler
//
// Compiler Build ID: CL-36424714
// Cuda compilation tools, release 13.0, V13.0.88
// Based on NVVM 20.0.0
//

.version 9.0
.target sm_100
.address_size 64

	// .globl	_Z10matrixMultPKfS0_Pfiii
// _ZZ10matrixMultPKfS0_PfiiiE5tileA has been demoted
// _ZZ10matrixMultPKfS0_PfiiiE5tileB has been demoted

.visible .entry _Z10matrixMultPKfS0_Pfiii(
	.param .u64 .ptr .align 1 _Z10matrixMultPKfS0_Pfiii_param_0,
	.param .u64 .ptr .align 1 _Z10matrixMultPKfS0_Pfiii_param_1,
	.param .u64 .ptr .align 1 _Z10matrixMultPKfS0_Pfiii_param_2,
	.param .u32 _Z10matrixMultPKfS0_Pfiii_param_3,
	.param .u32 _Z10matrixMultPKfS0_Pfiii_param_4,
	.param .u32 _Z10matrixMultPKfS0_Pfiii_param_5
)
{
	.reg .pred 	%p<12>;
	.reg .b32 	%r<43>;
	.reg .b32 	%f<63>;
	.reg .b64 	%rd<13>;
	// demoted variable
	.shared .align 4 .b8 _ZZ10matrixMultPKfS0_PfiiiE5tileA[1024];
	// demoted variable
	.shared .align 4 .b8 _ZZ10matrixMultPKfS0_PfiiiE5tileB[1024];
	ld.param.u64 	%rd3, [_Z10matrixMultPKfS0_Pfiii_param_0];
	ld.param.u64 	%rd4, [_Z10matrixMultPKfS0_Pfiii_param_1];
	ld.param.u64 	%rd5, [_Z10matrixMultPKfS0_Pfiii_param_2];
	ld.param.u32 	%r24, [_Z10matrixMultPKfS0_Pfiii_param_3];
	ld.param.u32 	%r25, [_Z10matrixMultPKfS0_Pfiii_param_4];
	ld.param.u32 	%r26, [_Z10matrixMultPKfS0_Pfiii_param_5];
	mov.u32 	%r27, %ctaid.y;
	shl.b32 	%r28, %r27, 4;
	mov.u32 	%r40, %tid.y;
	add.s32 	%r2, %r28, %r40;
	mov.u32 	%r29, %ctaid.x;
	shl.b32 	%r3, %r29, 4;
	mov.u32 	%r38, %tid.x;
	add.s32 	%r5, %r3, %r38;
	setp.lt.s32 	%p1, %r26, 1;
	mov.f32 	%f62, 0f00000000;
	@%p1 bra 	$L__BB0_7;
	add.s32 	%r30, %r26, 15;
	shr.u32 	%r31, %r30, 4;
	shl.b32 	%r32, %r40, 6;
	mov.u32 	%r33, _ZZ10matrixMultPKfS0_PfiiiE5tileA;
	add.s32 	%r6, %r33, %r32;
	shl.b32 	%r34, %r38, 2;
	add.s32 	%r7, %r6, %r34;
	mov.u32 	%r35, _ZZ10matrixMultPKfS0_PfiiiE5tileB;
	add.s32 	%r9, %r35, %r34;
	add.s32 	%r8, %r9, %r32;
	neg.s32 	%r42, %r31;
	mad.lo.s32 	%r36, %r40, %r25, %r38;
	add.s32 	%r41, %r36, %r3;
	shl.b32 	%r12, %r25, 4;
	mad.lo.s32 	%r39, %r26, %r2, %r38;
	cvta.to.global.u64 	%rd1, %rd3;
	cvta.to.global.u64 	%rd2, %rd4;
	mov.f32 	%f62, 0f00000000;
$L__BB0_2:
	setp.ge.s32 	%p2, %r2, %r24;
	setp.ge.u32 	%p3, %r38, %r26;
	mov.f32 	%f60, 0f00000000;
	or.pred  	%p4, %p2, %p3;
	@%p4 bra 	$L__BB0_4;
	mul.wide.u32 	%rd6, %r39, 4;
	add.s64 	%rd7, %rd1, %rd6;
	ld.global.f32 	%f60, [%rd7];
$L__BB0_4:
	setp.ge.s32 	%p5, %r5, %r25;
	st.shared.f32 	[%r7], %f60;
	setp.ge.u32 	%p6, %r40, %r26;
	mov.f32 	%f61, 0f00000000;
	or.pred  	%p7, %p5, %p6;
	@%p7 bra 	$L__BB0_6;
	mul.wide.u32 	%rd8, %r41, 4;
	add.s64 	%rd9, %rd2, %rd8;
	ld.global.f32 	%f61, [%rd9];
$L__BB0_6:
	st.shared.f32 	[%r8], %f61;
	bar.sync 	0;
	ld.shared.f32 	%f12, [%r6];
	ld.shared.f32 	%f13, [%r9];
	fma.rn.f32 	%f14, %f12, %f13, %f62;
	ld.shared.f32 	%f15, [%r6+4];
	ld.shared.f32 	%f16, [%r9+64];
	fma.rn.f32 	%f17, %f15, %f16, %f14;
	ld.shared.f32 	%f18, [%r6+8];
	ld.shared.f32 	%f19, [%r9+128];
	fma.rn.f32 	%f20, %f18, %f19, %f17;
	ld.shared.f32 	%f21, [%r6+12];
	ld.shared.f32 	%f22, [%r9+192];
	fma.rn.f32 	%f23, %f21, %f22, %f20;
	ld.shared.f32 	%f24, [%r6+16];
	ld.shared.f32 	%f25, [%r9+256];
	fma.rn.f32 	%f26, %f24, %f25, %f23;
	ld.shared.f32 	%f27, [%r6+20];
	ld.shared.f32 	%f28, [%r9+320];
	fma.rn.f32 	%f29, %f27, %f28, %f26;
	ld.shared.f32 	%f30, [%r6+24];
	ld.shared.f32 	%f31, [%r9+384];
	fma.rn.f32 	%f32, %f30, %f31, %f29;
	ld.shared.f32 	%f33, [%r6+28];
	ld.shared.f32 	%f34, [%r9+448];
	fma.rn.f32 	%f35, %f33, %f34, %f32;
	ld.shared.f32 	%f36, [%r6+32];
	ld.shared.f32 	%f37, [%r9+512];
	fma.rn.f32 	%f38, %f36, %f37, %f35;
	ld.shared.f32 	%f39, [%r6+36];
	ld.shared.f32 	%f40, [%r9+576];
	fma.rn.f32 	%f41, %f39, %f40, %f38;
	ld.shared.f32 	%f42, [%r6+40];
	ld.shared.f32 	%f43, [%r9+640];
	fma.rn.f32 	%f44, %f42, %f43, %f41;
	ld.shared.f32 	%f45, [%r6+44];
	ld.shared.f32 	%f46, [%r9+704];
	fma.rn.f32 	%f47, %f45, %f46, %f44;
	ld.shared.f32 	%f48, [%r6+48];
	ld.shared.f32 	%f49, [%r9+768];
	fma.rn.f32 	%f50, %f48, %f49, %f47;
	ld.shared.f32 	%f51, [%r6+52];
	ld.shared.f32 	%f52, [%r9+832];
	fma.rn.f32 	%f53, %f51, %f52, %f50;
	ld.shared.f32 	%f54, [%r6+56];
	ld.shared.f32 	%f55, [%r9+896];
	fma.rn.f32 	%f56, %f54, %f55, %f53;
	ld.shared.f32 	%f57, [%r6+60];
	ld.shared.f32 	%f58, [%r9+960];
	fma.rn.f32 	%f62, %f57, %f58, %f56;
	bar.sync 	0;
	add.s32 	%r42, %r42, 1;
	setp.ne.s32 	%p8, %r42, 0;
	add.s32 	%r41, %r41, %r12;
	add.s32 	%r40, %r40, 16;
	add.s32 	%r39, %r39, 16;
	add.s32 	%r38, %r38, 16;
	@%p8 bra 	$L__BB0_2;
$L__BB0_7:
	setp.ge.s32 	%p9, %r2, %r24;
	setp.ge.s32 	%p10, %r5, %r25;
	or.pred  	%p11, %p9, %p10;
	@%p11 bra 	$L__BB0_9;
	mad.lo.s32 	%r37, %r25, %r2, %r5;
	cvta.to.global.u64 	%rd10, %rd5;
	mul.wide.s32 	%rd11, %r37, 4;
	add.s64 	%rd12, %rd10, %rd11;
	st.global.f32 	[%rd12], %f62;
$L__BB0_9:
	ret;

}


// ===== COMPILED SASS (sm_100) =====

	.target	sm_100

	.elftype	@"ET_EXEC"


//--------------------- .note.nv.tkinfo           --------------------------
	.section	.note.nv.tkinfo,"",@"SHT_NOTE"
	.sectionflags	@"SHF_NOTE_NV_TKINFO"
	.tkinfo
        /*0018*/ 	.word	0x00000002
        /*0030*/ 	.string	""
        /*0030*/ 	.string	"ptxas"
        /*0030*/ 	.string	"Cuda compilation tools, release 13.0, V13.0.88"
        /*0030*/ 	.string	"Build cuda_13.0.r13.0/compiler.36424714_0"
        /*0030*/ 	.string	"-arch sm_100 -m 64 "



//--------------------- .note.nv.cuinfo           --------------------------
	.section	.note.nv.cuinfo,"",@"SHT_NOTE"
	.sectionflags	@"SHF_NOTE_NV_CUINFO"
        /*0018*/ 	.short	0x0002
        /*001a*/ 	.short	0x0064
        /*001c*/ 	.short	0x0082
	.zero		2


//--------------------- .nv.info                  --------------------------
	.section	.nv.info,"",@"SHT_CUDA_INFO"
	.align	4


	//----- nvinfo : EIATTR_REGCOUNT
	.align		4
        /*0000*/ 	.byte	0x04, 0x2f
        /*0002*/ 	.short	(.L_1 - .L_0)
	.align		4
.L_0:
        /*0004*/ 	.word	index@(_Z10matrixMultPKfS0_Pfiii)
        /*0008*/ 	.word	0x00000020


	//----- nvinfo : EIATTR_FRAME_SIZE
	.align		4
.L_1:
        /*000c*/ 	.byte	0x04, 0x11
        /*000e*/ 	.short	(.L_3 - .L_2)
	.align		4
.L_2:
        /*0010*/ 	.word	index@(_Z10matrixMultPKfS0_Pfiii)
        /*0014*/ 	.word	0x00000000


	//----- nvinfo : EIATTR_MIN_STACK_SIZE
	.align		4
.L_3:
        /*0018*/ 	.byte	0x04, 0x12
        /*001a*/ 	.short	(.L_5 - .L_4)
	.align		4
.L_4:
        /*001c*/ 	.word	index@(_Z10matrixMultPKfS0_Pfiii)
        /*0020*/ 	.word	0x00000000
.L_5:


//--------------------- .nv.compat                --------------------------
	.section	.nv.compat,"",@"SHT_CUDA_COMPAT_INFO"
	.align	4
        /*0000*/ 	.byte	0x02, 0x09, 0x00, 0x00, 0x02, 0x02, 0x01, 0x00, 0x02, 0x05, 0x05, 0x00, 0x03, 0x07, 0x01, 0x01
        /*0010*/ 	.byte	0x02, 0x03, 0x00, 0x00, 0x02, 0x06, 0x01, 0x00, 0x04, 0x0b, 0x08, 0x00, 0x09, 0x00, 0x00, 0x00
        /*0020*/ 	.byte	0x00, 0x00, 0x00, 0x00


//--------------------- .nv.info._Z10matrixMultPKfS0_Pfiii --------------------------
	.section	.nv.info._Z10matrixMultPKfS0_Pfiii,"",@"SHT_CUDA_INFO"
	.sectionflags	@""
	.align	4


	//----- nvinfo : EIATTR_CUDA_API_VERSION
	.align		4
        /*0000*/ 	.byte	0x04, 0x37
        /*0002*/ 	.short	(.L_7 - .L_6)
.L_6:
        /*0004*/ 	.word	0x00000082


	//----- nvinfo : EIATTR_KPARAM_INFO
	.align		4
.L_7:
        /*0008*/ 	.byte	0x04, 0x17
        /*000a*/ 	.short	(.L_9 - .L_8)
.L_8:
        /*000c*/ 	.word	0x00000000
        /*0010*/ 	.short	0x0005
        /*0012*/ 	.short	0x0020
        /*0014*/ 	.byte	0x00, 0xf0, 0x11, 0x00


	//----- nvinfo : EIATTR_KPARAM_INFO
	.align		4
.L_9:
        /*0018*/ 	.byte	0x04, 0x17
        /*001a*/ 	.short	(.L_11 - .L_10)
.L_10:
        /*001c*/ 	.word	0x00000000
        /*0020*/ 	.short	0x0004
        /*0022*/ 	.short	0x001c
        /*0024*/ 	.byte	0x00, 0xf0, 0x11, 0x00


	//----- nvinfo : EIATTR_KPARAM_INFO
	.align		4
.L_11:
        /*0028*/ 	.byte	0x04, 0x17
        /*002a*/ 	.short	(.L_13 - .L_12)
.L_12:
        /*002c*/ 	.word	0x00000000
        /*0030*/ 	.short	0x0003
        /*0032*/ 	.short	0x0018
        /*0034*/ 	.byte	0x00, 0xf0, 0x11, 0x00


	//----- nvinfo : EIATTR_KPARAM_INFO
	.align		4
.L_13:
        /*0038*/ 	.byte	0x04, 0x17
        /*003a*/ 	.short	(.L_15 - .L_14)
.L_14:
        /*003c*/ 	.word	0x00000000
        /*0040*/ 	.short	0x0002
        /*0042*/ 	.short	0x0010
        /*0044*/ 	.byte	0x00, 0xf5, 0x21, 0x00


	//----- nvinfo : EIATTR_KPARAM_INFO
	.align		4
.L_15:
        /*0048*/ 	.byte	0x04, 0x17
        /*004a*/ 	.short	(.L_17 - .L_16)
.L_16:
        /*004c*/ 	.word	0x00000000
        /*0050*/ 	.short	0x0001
        /*0052*/ 	.short	0x0008
        /*0054*/ 	.byte	0x00, 0xf5, 0x21, 0x00


	//----- nvinfo : EIATTR_KPARAM_INFO
	.align		4
.L_17:
        /*0058*/ 	.byte	0x04, 0x17
        /*005a*/ 	.short	(.L_19 - .L_18)
.L_18:
        /*005c*/ 	.word	0x00000000
        /*0060*/ 	.short	0x0000
        /*0062*/ 	.short	0x0000
        /*0064*/ 	.byte	0x00, 0xf5, 0x21, 0x00


	//----- nvinfo : EIATTR_SPARSE_MMA_MASK
	.align		4
.L_19:
        /*0068*/ 	.byte	0x03, 0x50
        /*006a*/ 	.short	0x0000


	//----- nvinfo : EIATTR_MAXREG_COUNT
	.align		4
        /*006c*/ 	.byte	0x03, 0x1b
        /*006e*/ 	.short	0x00ff


	//----- nvinfo : EIATTR_NUM_BARRIERS
	.align		4
        /*0070*/ 	.byte	0x02, 0x4c
        /*0072*/ 	.byte	0x01
	.zero		1


	//----- nvinfo : EIATTR_MERCURY_ISA_VERSION
	.align		4
        /*0074*/ 	.byte	0x03, 0x5f
        /*0076*/ 	.short	0x0101


	//----- nvinfo : EIATTR_VRC_CTA_INIT_COUNT
	.align		4
        /*0078*/ 	.byte	0x02, 0x4a
	.zero		1
	.zero		1


	//----- nvinfo : EIATTR_EXIT_INSTR_OFFSETS
	.align		4
        /*007c*/ 	.byte	0x04, 0x1c
        /*007e*/ 	.short	(.L_21 - .L_20)


	//   ....[0]....
.L_20:
        /*0080*/ 	.word	0x000005e0


	//   ....[1]....
        /*0084*/ 	.word	0x00000630


	//----- nvinfo : EIATTR_CBANK_PARAM_SIZE
	.align		4
.L_21:
        /*0088*/ 	.byte	0x03, 0x19
        /*008a*/ 	.short	0x0024


	//----- nvinfo : EIATTR_PARAM_CBANK
	.align		4
        /*008c*/ 	.byte	0x04, 0x0a
        /*008e*/ 	.short	(.L_23 - .L_22)
	.align		4
.L_22:
        /*0090*/ 	.word	index@(.nv.constant0._Z10matrixMultPKfS0_Pfiii)
        /*0094*/ 	.short	0x0380
        /*0096*/ 	.short	0x0024


	//----- nvinfo : EIATTR_SW_WAR
	.align		4
.L_23:
        /*0098*/ 	.byte	0x04, 0x36
        /*009a*/ 	.short	(.L_25 - .L_24)
.L_24:
        /*009c*/ 	.word	0x00000008
.L_25:


//--------------------- .nv.callgraph             --------------------------
	.section	.nv.callgraph,"",@"SHT_CUDA_CALLGRAPH"
	.align	4
	.sectionentsize	8
	.align		4
        /*0000*/ 	.word	0x00000000
	.align		4
        /*0004*/ 	.word	0xffffffff
	.align		4
        /*0008*/ 	.word	0x00000000
	.align		4
        /*000c*/ 	.word	0xfffffffe
	.align		4
        /*0010*/ 	.word	0x00000000
	.align		4
        /*0014*/ 	.word	0xfffffffd
	.align		4
        /*0018*/ 	.word	0x00000000
	.align		4
        /*001c*/ 	.word	0xfffffffc


//--------------------- .text._Z10matrixMultPKfS0_Pfiii --------------------------
	.section	.text._Z10matrixMultPKfS0_Pfiii,"ax",@progbits
	.align	128
        .global         _Z10matrixMultPKfS0_Pfiii
        .type           _Z10matrixMultPKfS0_Pfiii,@function
        .size           _Z10matrixMultPKfS0_Pfiii,(.L_x_3 - _Z10matrixMultPKfS0_Pfiii)
        .other          _Z10matrixMultPKfS0_Pfiii,@"STO_CUDA_ENTRY STV_DEFAULT"
_Z10matrixMultPKfS0_Pfiii:
.text._Z10matrixMultPKfS0_Pfiii:
[----:B------:R-:W-:Y:S01]  /*0000*/  LDC R1, c[0x0][0x37c] ;  /* 0x0000df00ff017b82 */ /* 0x000fe20000000800 */
[----:B------:R-:W0:Y:S01]  /*0010*/  S2R R2, SR_CTAID.Y ;  /* 0x0000000000027919 */ /* 0x000e220000002600 */
[----:B------:R-:W1:Y:S01]  /*0020*/  LDCU UR10, c[0x0][0x3a0] ;  /* 0x00007400ff0a77ac */ /* 0x000e620008000800 */
[----:B------:R-:W-:Y:S01]  /*0030*/  HFMA2 R21, -RZ, RZ, 0, 0 ;  /* 0x00000000ff157431 */ /* 0x000fe200000001ff */
[----:B------:R-:W0:Y:S01]  /*0040*/  S2R R0, SR_TID.Y ;  /* 0x0000000000007919 */ /* 0x000e220000002200 */
[----:B------:R-:W2:Y:S01]  /*0050*/  LDCU.64 UR8, c[0x0][0x358] ;  /* 0x00006b00ff0877ac */ /* 0x000ea20008000a00 */
[----:B------:R-:W3:Y:S01]  /*0060*/  S2R R4, SR_CTAID.X ;  /* 0x0000000000047919 */ /* 0x000ee20000002500 */
[----:B------:R-:W3:Y:S01]  /*0070*/  S2R R13, SR_TID.X ;  /* 0x00000000000d7919 */ /* 0x000ee20000002100 */
[----:B-1----:R-:W-:Y:S01]  /*0080*/  UISETP.GE.AND UP0, UPT, UR10, 0x1, UPT ;  /* 0x000000010a00788c */ /* 0x002fe2000bf06270 */
[----:B0-----:R-:W-:Y:S02]  /*0090*/  LEA R2, R2, R0, 0x4 ;  /* 0x0000000002027211 */ /* 0x001fe400078e20ff */
[----:B---3--:R-:W-:-:S06]  /*00a0*/  LEA R3, R4, R13, 0x4 ;  /* 0x0000000d04037211 */ /* 0x008fcc00078e20ff */
[----:B--2---:R-:W-:Y:S05]  /*00b0*/  BRA.U !UP0, `(.L_x_0) ;  /* 0x00000005083c7547 */ /* 0x004fea000b800000 */
[----:B------:R-:W0:Y:S01]  /*00c0*/  S2UR UR7, SR_CgaCtaId ;  /* 0x00000000000779c3 */ /* 0x000e220000008800 */
[----:B------:R-:W1:Y:S01]  /*00d0*/  LDCU UR11, c[0x0][0x39c] ;  /* 0x00007380ff0b77ac */ /* 0x000e620008000800 */
[----:B------:R-:W-:Y:S01]  /*00e0*/  MOV R21, RZ ;  /* 0x000000ff00157202 */ /* 0x000fe20000000f00 */
[----:B------:R-:W-:Y:S01]  /*00f0*/  IMAD R12, R2, UR10, R13 ;  /* 0x0000000a020c7c24 */ /* 0x000fe2000f8e020d */
[----:B------:R-:W-:Y:S01]  /*0100*/  UMOV UR5, 0x400 ;  /* 0x0000040000057882 */ /* 0x000fe20000000000 */
[----:B------:R-:W-:-:S03]  /*0110*/  UIADD3 UR4, UPT, UPT, UR10, 0xf, URZ ;  /* 0x0000000f0a047890 */ /* 0x000fc6000fffe0ff */
[----:B------:R-:W2:Y:S01]  /*0120*/  LDC R14, c[0x0][0x39c] ;  /* 0x0000e700ff0e7b82 */ /* 0x000ea20000000800 */
[----:B------:R-:W-:Y:S02]  /*0130*/  UIADD3 UR6, UPT, UPT, UR5, 0x400, URZ ;  /* 0x0000040005067890 */ /* 0x000fe4000fffe0ff */
[----:B------:R-:W-:Y:S01]  /*0140*/  USHF.R.U32.HI UR4, URZ, 0x4, UR4 ;  /* 0x00000004ff047899 */ /* 0x000fe20008011604 */
[----:B------:R-:W3:Y:S01]  /*0150*/  LDCU UR13, c[0x0][0x3a0] ;  /* 0x00007400ff0d77ac */ /* 0x000ee20008000800 */
[----:B------:R-:W4:Y:S01]  /*0160*/  LDCU UR12, c[0x0][0x398] ;  /* 0x00007300ff0c77ac */ /* 0x000f220008000800 */
[----:B-1----:R-:W-:Y:S01]  /*0170*/  IMAD R19, R0, UR11, R13 ;  /* 0x0000000b00137c24 */ /* 0x002fe2000f8e020d */
[----:B------:R-:W-:Y:S02]  /*0180*/  UIADD3 UR4, UPT, UPT, -UR4, URZ, URZ ;  /* 0x000000ff04047290 */ /* 0x000fe4000fffe1ff */
[----:B0-----:R-:W-:Y:S02]  /*0190*/  ULEA UR5, UR7, UR5, 0x18 ;  /* 0x0000000507057291 */ /* 0x001fe4000f8ec0ff */
[----:B------:R-:W-:Y:S01]  /*01a0*/  LEA R19, R4, R19, 0x4 ;  /* 0x0000001304137211 */ /* 0x000fe200078e20ff */
[----:B------:R-:W-:-:S03]  /*01b0*/  ULEA UR6, UR7, UR6, 0x18 ;  /* 0x0000000607067291 */ /* 0x000fc6000f8ec0ff */
[----:B------:R-:W-:-:S03]  /*01c0*/  LEA R16, R0, UR5, 0x6 ;  /* 0x0000000500107c11 */ /* 0x000fc6000f8e30ff */
[C---:B------:R-:W-:Y:S02]  /*01d0*/  LEA R17, R13.reuse, UR6, 0x2 ;  /* 0x000000060d117c11 */ /* 0x040fe4000f8e10ff */
[----:B------:R-:W-:Y:S02]  /*01e0*/  LEA R18, R13, R16, 0x2 ;  /* 0x000000100d127211 */ /* 0x000fe400078e10ff */
[----:B---34-:R-:W-:-:S07]  /*01f0*/  LEA R15, R0, R17, 0x6 ;  /* 0x00000011000f7211 */ /* 0x018fce00078e30ff */
.L_x_1:
[----:B------:R-:W-:Y:S01]  /*0200*/  ISETP.GE.U32.AND P1, PT, R13, UR13, PT ;  /* 0x0000000d0d007c0c */ /* 0x000fe2000bf26070 */
[----:B------:R-:W-:Y:S01]  /*0210*/  HFMA2 R22, -RZ, RZ, 0, 0 ;  /* 0x00000000ff167431 */ /* 0x000fe200000001ff */
[----:B------:R-:W-:Y:S02]  /*0220*/  ISETP.GE.U32.AND P0, PT, R0, UR13, PT ;  /* 0x0000000d00007c0c */ /* 0x000fe4000bf06070 */
[----:B------:R-:W-:Y:S02]  /*0230*/  ISETP.GE.OR P1, PT, R2, UR12, P1 ;  /* 0x0000000c02007c0c */ /* 0x000fe40008f26670 */
[----:B--2---:R-:W-:Y:S02]  /*0240*/  ISETP.GE.OR P0, PT, R3, R14, P0 ;  /* 0x0000000e0300720c */ /* 0x004fe40000706670 */
[----:B------:R-:W-:-:S09]  /*0250*/  MOV R29, RZ ;  /* 0x000000ff001d7202 */ /* 0x000fd20000000f00 */
[----:B------:R-:W0:Y:S08]  /*0260*/  @!P1 LDC.64 R6, c[0x0][0x380] ;  /* 0x0000e000ff069b82 */ /* 0x000e300000000a00 */
[----:B------:R-:W1:Y:S01]  /*0270*/  @!P0 LDC.64 R4, c[0x0][0x388] ;  /* 0x0000e200ff048b82 */ /* 0x000e620000000a00 */
[----:B0-----:R-:W-:-:S05]  /*0280*/  @!P1 IMAD.WIDE.U32 R6, R12, 0x4, R6 ;  /* 0x000000040c069825 */ /* 0x001fca00078e0006 */
[----:B------:R-:W2:Y:S01]  /*0290*/  @!P1 LDG.E R29, desc[UR8][R6.64] ;  /* 0x00000008061d9981 */ /* 0x000ea2000c1e1900 */
[----:B-1----:R-:W-:-:S05]  /*02a0*/  @!P0 IMAD.WIDE.U32 R24, R19, 0x4, R4 ;  /* 0x0000000413188825 */ /* 0x002fca00078e0004 */
[----:B------:R-:W3:Y:S01]  /*02b0*/  @!P0 LDG.E R22, desc[UR8][R24.64] ;  /* 0x0000000818168981 */ /* 0x000ee2000c1e1900 */
[----:B------:R-:W-:-:S04]  /*02c0*/  UIADD3 UR4, UPT, UPT, UR4, 0x1, URZ ;  /* 0x0000000104047890 */ /* 0x000fc8000fffe0ff */
[----:B------:R-:W-:Y:S01]  /*02d0*/  UISETP.NE.AND UP0, UPT, UR4, URZ, UPT ;  /* 0x000000ff0400728c */ /* 0x000fe2000bf05270 */
[----:B------:R-:W-:Y:S02]  /*02e0*/  IADD3 R0, PT, PT, R0, 0x10, RZ ;  /* 0x0000001000007810 */ /* 0x000fe40007ffe0ff */
[----:B------:R-:W-:Y:S02]  /*02f0*/  IADD3 R13, PT, PT, R13, 0x10, RZ ;  /* 0x000000100d0d7810 */ /* 0x000fe40007ffe0ff */
[----:B------:R-:W-:Y:S02]  /*0300*/  IADD3 R12, PT, PT, R12, 0x10, RZ ;  /* 0x000000100c0c7810 */ /* 0x000fe40007ffe0ff */
[----:B------:R-:W-:Y:S01]  /*0310*/  LEA R19, R14, R19, 0x4 ;  /* 0x000000130e137211 */ /* 0x000fe200078e20ff */
[----:B--2---:R-:W-:Y:S04]  /*0320*/  STS [R18], R29 ;  /* 0x0000001d12007388 */ /* 0x004fe80000000800 */
[----:B---3--:R-:W-:Y:S01]  /*0330*/  STS [R15], R22 ;  /* 0x000000160f007388 */ /* 0x008fe20000000800 */
[----:B------:R-:W-:Y:S06]  /*0340*/  BAR.SYNC.DEFER_BLOCKING 0x0 ;  /* 0x0000000000007b1d */ /* 0x000fec0000010000 */
[----:B------:R-:W-:Y:S04]  /*0350*/  LDS R28, [R17] ;  /* 0x00000000111c7984 */ /* 0x000fe80000000800 */
[----:B------:R-:W0:Y:S04]  /*0360*/  LDS.128 R8, [R16] ;  /* 0x0000000010087984 */ /* 0x000e280000000c00 */
[----:B------:R-:W1:Y:S04]  /*0370*/  LDS R29, [R17+0x40] ;  /* 0x00004000111d7984 */ /* 0x000e680000000800 */
[----:B------:R-:W2:Y:S04]  /*0380*/  LDS R27, [R17+0x80] ;  /* 0x00008000111b7984 */ /* 0x000ea80000000800 */
[----:B------:R-:W3:Y:S04]  /*0390*/  LDS R26, [R17+0xc0] ;  /* 0x0000c000111a7984 */ /* 0x000ee80000000800 */
[----:B------:R-:W-:Y:S04]  /*03a0*/  LDS R23, [R17+0x100] ;  /* 0x0001000011177984 */ /* 0x000fe80000000800 */
[----:B------:R-:W4:Y:S04]  /*03b0*/  LDS.128 R4, [R16+0x10] ;  /* 0x0000100010047984 */ /* 0x000f280000000c00 */
[----:B------:R-:W5:Y:S04]  /*03c0*/  LDS R20, [R17+0x140] ;  /* 0x0001400011147984 */ /* 0x000f680000000800 */
[----:B------:R-:W5:Y:S04]  /*03d0*/  LDS R25, [R17+0x180] ;  /* 0x0001800011197984 */ /* 0x000f680000000800 */
[----:B------:R-:W5:Y:S04]  /*03e0*/  LDS R22, [R17+0x1c0] ;  /* 0x0001c00011167984 */ /* 0x000f680000000800 */
[----:B------:R-:W-:Y:S01]  /*03f0*/  LDS R24, [R17+0x240] ;  /* 0x0002400011187984 */ /* 0x000fe20000000800 */
[----:B0-----:R-:W-:-:S03]  /*0400*/  FFMA R8, R8, R28, R21 ;  /* 0x0000001c08087223 */ /* 0x001fc60000000015 */
[----:B------:R-:W-:Y:S01]  /*0410*/  LDS R21, [R17+0x200] ;  /* 0x0002000011157984 */ /* 0x000fe20000000800 */
[----:B-1----:R-:W-:-:S04]  /*0420*/  FFMA R8, R29, R9, R8 ;  /* 0x000000091d087223 */ /* 0x002fc80000000008 */
[----:B--2---:R-:W-:-:S04]  /*0430*/  FFMA R27, R27, R10, R8 ;  /* 0x0000000a1b1b7223 */ /* 0x004fc80000000008 */
[----:B---3--:R-:W-:Y:S02]  /*0440*/  FFMA R27, R26, R11, R27 ;  /* 0x0000000b1a1b7223 */ /* 0x008fe4000000001b */
[----:B------:R-:W0:Y:S02]  /*0450*/  LDS.128 R8, [R16+0x20] ;  /* 0x0000200010087984 */ /* 0x000e240000000c00 */
[----:B----4-:R-:W-:-:S04]  /*0460*/  FFMA R23, R4, R23, R27 ;  /* 0x0000001704177223 */ /* 0x010fc8000000001b */
[----:B-----5:R-:W-:Y:S02]  /*0470*/  FFMA R20, R20, R5, R23 ;  /* 0x0000000514147223 */ /* 0x020fe40000000017 */
[----:B------:R-:W1:Y:S02]  /*0480*/  LDS R23, [R17+0x280] ;  /* 0x0002800011177984 */ /* 0x000e640000000800 */
[----:B------:R-:W-:Y:S02]  /*0490*/  FFMA R25, R25, R6, R20 ;  /* 0x0000000619197223 */ /* 0x000fe40000000014 */
[----:B------:R-:W2:Y:S02]  /*04a0*/  LDS R20, [R17+0x2c0] ;  /* 0x0002c00011147984 */ /* 0x000ea40000000800 */
[----:B------:R-:W-:Y:S02]  /*04b0*/  FFMA R27, R22, R7, R25 ;  /* 0x00000007161b7223 */ /* 0x000fe40000000019 */
[----:B------:R-:W-:Y:S04]  /*04c0*/  LDS R25, [R17+0x300] ;  /* 0x0003000011197984 */ /* 0x000fe80000000800 */
[----:B------:R-:W3:Y:S04]  /*04d0*/  LDS.128 R4, [R16+0x30] ;  /* 0x0000300010047984 */ /* 0x000ee80000000c00 */
[----:B------:R-:W4:Y:S01]  /*04e0*/  LDS R22, [R17+0x340] ;  /* 0x0003400011167984 */ /* 0x000f220000000800 */
[----:B0-----:R-:W-:-:S03]  /*04f0*/  FFMA R27, R8, R21, R27 ;  /* 0x00000015081b7223 */ /* 0x001fc6000000001b */
[----:B------:R-:W0:Y:S04]  /*0500*/  LDS R21, [R17+0x380] ;  /* 0x0003800011157984 */ /* 0x000e280000000800 */
[----:B------:R-:W5:Y:S01]  /*0510*/  LDS R8, [R17+0x3c0] ;  /* 0x0003c00011087984 */ /* 0x000f620000000800 */
[----:B------:R-:W-:-:S04]  /*0520*/  FFMA R24, R24, R9, R27 ;  /* 0x0000000918187223 */ /* 0x000fc8000000001b */
[----:B-1----:R-:W-:-:S04]  /*0530*/  FFMA R23, R23, R10, R24 ;  /* 0x0000000a17177223 */ /* 0x002fc80000000018 */
[----:B--2---:R-:W-:-:S04]  /*0540*/  FFMA R11, R20, R11, R23 ;  /* 0x0000000b140b7223 */ /* 0x004fc80000000017 */
[----:B---3--:R-:W-:-:S04]  /*0550*/  FFMA R11, R4, R25, R11 ;  /* 0x00000019040b7223 */ /* 0x008fc8000000000b */
[----:B----4-:R-:W-:-:S04]  /*0560*/  FFMA R22, R22, R5, R11 ;  /* 0x0000000516167223 */ /* 0x010fc8000000000b */
[----:B0-----:R-:W-:-:S04]  /*0570*/  FFMA R21, R21, R6, R22 ;  /* 0x0000000615157223 */ /* 0x001fc80000000016 */
[----:B-----5:R-:W-:Y:S01]  /*0580*/  FFMA R21, R8, R7, R21 ;  /* 0x0000000708157223 */ /* 0x020fe20000000015 */
[----:B------:R-:W-:Y:S06]  /*0590*/  BAR.SYNC.DEFER_BLOCKING 0x0 ;  /* 0x0000000000007b1d */ /* 0x000fec0000010000 */
[----:B------:R-:W-:Y:S05]  /*05a0*/  BRA.U UP0, `(.L_x_1) ;  /* 0xfffffffd00147547 */ /* 0x000fea000b83ffff */
.L_x_0:
[----:B------:R-:W0:Y:S02]  /*05b0*/  LDCU.64 UR4, c[0x0][0x398] ;  /* 0x00007300ff0477ac */ /* 0x000e240008000a00 */
[----:B0-----:R-:W-:-:S04]  /*05c0*/  ISETP.GE.AND P0, PT, R3, UR5, PT ;  /* 0x0000000503007c0c */ /* 0x001fc8000bf06270 */
[----:B------:R-:W-:-:S13]  /*05d0*/  ISETP.GE.OR P0, PT, R2, UR4, P0 ;  /* 0x0000000402007c0c */ /* 0x000fda0008706670 */
[----:B------:R-:W-:Y:S05]  /*05e0*/  @P0 EXIT ;  /* 0x000000000000094d */ /* 0x000fea0003800000 */
[----:B------:R-:W0:Y:S01]  /*05f0*/  LDC.64 R4, c[0x0][0x390] ;  /* 0x0000e400ff047b82 */ /* 0x000e220000000a00 */
[----:B------:R-:W-:-:S04]  /*0600*/  IMAD R3, R2, UR5, R3 ;  /* 0x0000000502037c24 */ /* 0x000fc8000f8e0203 */
[----:B0-----:R-:W-:-:S05]  /*0610*/  IMAD.WIDE R2, R3, 0x4, R4 ;  /* 0x0000000403027825 */ /* 0x001fca00078e0204 */
[----:B------:R-:W-:Y:S01]  /*0620*/  STG.E desc[UR8][R2.64], R21 ;  /* 0x0000001502007986 */ /* 0x000fe2000c101908 */
[----:B------:R-:W-:Y:S05]  /*0630*/  EXIT ;  /* 0x000000000000794d */ /* 0x000fea0003800000 */
.L_x_2:
[----:B------:R-:W-:-:S00]  /*0640*/  BRA `(.L_x_2) ;  /* 0xfffffffc00fc7947 */ /* 0x000fc0000383ffff */
[----:B------:R-:W-:-:S00]  /*0650*/  NOP ;  /* 0x0000000000007918 */ /* 0x000fc00000000000 */
        /* <DEDUP_REMOVED lines=10> */
.L_x_3:


//--------------------- .nv.shared._Z10matrixMultPKfS0_Pfiii --------------------------
	.section	.nv.shared._Z10matrixMultPKfS0_Pfiii,"aw",@nobits
	.sectionflags	@""
	.align	4
.nv.shared._Z10matrixMultPKfS0_Pfiii:
	.zero		3072


//--------------------- .nv.shared.reserved.0     --------------------------
	.section	.nv.shared.reserved.0,"aw",@nobits
	.weak		__nv_reservedSMEM_offset_0_alias
	.size		__nv_reservedSMEM_offset_0_alias, 0, 64
	.other		__nv_reservedSMEM_offset_0_alias,@"STO_CUDA_RESERVED_SHARED STV_DEFAULT"
__nv_reservedSMEM_offset_0_alias:
	.zero		0
	.zero		64


//--------------------- .nv.constant0._Z10matrixMultPKfS0_Pfiii --------------------------
	.section	.nv.constant0._Z10matrixMultPKfS0_Pfiii,"a",@progbits
	.sectionflags	@""
	.align	4
.nv.constant0._Z10matrixMultPKfS0_Pfiii:
	.zero		932


//--------------------- SYMBOLS --------------------------

	.type		.nv.reservedSmem.offset0,@object
	.size		.nv.reservedSmem.offset0,0x4
	.type		.nv.reservedSmem.cap,@object
	.size		.nv.reservedSmem.cap,0x4
